	.headerflags	@"EF_CUDA_TEXMODE_UNIFIED EF_CUDA_64BIT_ADDRESS EF_CUDA_ACCELERATORS EF_CUDA_SM90 EF_CUDA_VIRTUAL_SM(EF_CUDA_SM90)"
	.elftype	@"ET_EXEC"


//--------------------- .nv.info                  --------------------------
	.section	.nv.info,"",@"SHT_CUDA_INFO"
	.align	4


	//----- nvinfo : EIATTR_REGCOUNT
	.align		4
        /*0000*/ 	.byte	0x04, 0x2f
        /*0002*/ 	.short	(.L_3 - .L_2)
	.align		4
.L_2:
        /*0004*/ 	.word	index@(triton_poi_fused__native_batch_norm_legit_no_training_add_relu_20)
        /*0008*/ 	.word	0x00000020


	//----- nvinfo : EIATTR_MIN_STACK_SIZE
	.align		4
.L_3:
        /*000c*/ 	.byte	0x04, 0x12
        /*000e*/ 	.short	(.L_5 - .L_4)
	.align		4
.L_4:
        /*0010*/ 	.word	index@(triton_poi_fused__native_batch_norm_legit_no_training_add_relu_20)
        /*0014*/ 	.word	0x00000000


	//----- nvinfo : EIATTR_FRAME_SIZE
	.align		4
.L_5:
        /*0018*/ 	.byte	0x04, 0x11
        /*001a*/ 	.short	(.L_7 - .L_6)
	.align		4
.L_6:
        /*001c*/ 	.word	index@(triton_poi_fused__native_batch_norm_legit_no_training_add_relu_20)
        /*0020*/ 	.word	0x00000000


	//----- nvinfo : EIATTR_MIN_STACK_SIZE
	.align		4
.L_7:
        /*0024*/ 	.byte	0x04, 0x12
        /*0026*/ 	.short	(.L_9 - .L_8)
	.align		4
.L_8:
        /*0028*/ 	.word	index@(triton_poi_fused__native_batch_norm_legit_no_training_add_relu_20)
        /*002c*/ 	.word	0x00000000
.L_9:


//--------------------- .nv.info.triton_poi_fused__native_batch_norm_legit_no_training_add_relu_20 --------------------------
	.section	.nv.info.triton_poi_fused__native_batch_norm_legit_no_training_add_relu_20,"",@"SHT_CUDA_INFO"
	.sectionflags	@""
	.align	4


	//----- nvinfo : EIATTR_CUDA_API_VERSION
	.align		4
        /*0000*/ 	.byte	0x04, 0x37
        /*0002*/ 	.short	(.L_11 - .L_10)
.L_10:
        /*0004*/ 	.word	0x0000007c


	//----- nvinfo : EIATTR_KPARAM_INFO
	.align		4
.L_11:
        /*0008*/ 	.byte	0x04, 0x17
        /*000a*/ 	.short	(.L_13 - .L_12)
.L_12:
        /*000c*/ 	.word	0x00000000
        /*0010*/ 	.short	0x000b
        /*0012*/ 	.short	0x0058
        /*0014*/ 	.byte	0x00, 0xf0, 0x11, 0x00


	//----- nvinfo : EIATTR_KPARAM_INFO
	.align		4
.L_13:
        /*0018*/ 	.byte	0x04, 0x17
        /*001a*/ 	.short	(.L_15 - .L_14)
.L_14:
        /*001c*/ 	.word	0x00000000
        /*0020*/ 	.short	0x000a
        /*0022*/ 	.short	0x0050
        /*0024*/ 	.byte	0x00, 0xf4, 0x21, 0x00


	//----- nvinfo : EIATTR_KPARAM_INFO
	.align		4
.L_15:
        /*0028*/ 	.byte	0x04, 0x17
        /*002a*/ 	.short	(.L_17 - .L_16)
.L_16:
        /*002c*/ 	.word	0x00000000
        /*0030*/ 	.short	0x0009
        /*0032*/ 	.short	0x0048
        /*0034*/ 	.byte	0x00, 0xf4, 0x21, 0x00


	//----- nvinfo : EIATTR_KPARAM_INFO
	.align		4
.L_17:
        /*0038*/ 	.byte	0x04, 0x17
        /*003a*/ 	.short	(.L_19 - .L_18)
.L_18:
        /*003c*/ 	.word	0x00000000
        /*0040*/ 	.short	0x0008
        /*0042*/ 	.short	0x0040
        /*0044*/ 	.byte	0x00, 0xf4, 0x21, 0x00


	//----- nvinfo : EIATTR_KPARAM_INFO
	.align		4
.L_19:
        /*0048*/ 	.byte	0x04, 0x17
        /*004a*/ 	.short	(.L_21 - .L_20)
.L_20:
        /*004c*/ 	.word	0x00000000
        /*0050*/ 	.short	0x0007
        /*0052*/ 	.short	0x0038
        /*0054*/ 	.byte	0x00, 0xf4, 0x21, 0x00


	//----- nvinfo : EIATTR_KPARAM_INFO
	.align		4
.L_21:
        /*0058*/ 	.byte	0x04, 0x17
        /*005a*/ 	.short	(.L_23 - .L_22)
.L_22:
        /*005c*/ 	.word	0x00000000
        /*0060*/ 	.short	0x0006
        /*0062*/ 	.short	0x0030
        /*0064*/ 	.byte	0x00, 0xf4, 0x21, 0x00


	//----- nvinfo : EIATTR_KPARAM_INFO
	.align		4
.L_23:
        /*0068*/ 	.byte	0x04, 0x17
        /*006a*/ 	.short	(.L_25 - .L_24)
.L_24:
        /*006c*/ 	.word	0x00000000
        /*0070*/ 	.short	0x0005
        /*0072*/ 	.short	0x0028
        /*0074*/ 	.byte	0x00, 0xf4, 0x21, 0x00


	//----- nvinfo : EIATTR_KPARAM_INFO
	.align		4
.L_25:
        /*0078*/ 	.byte	0x04, 0x17
        /*007a*/ 	.short	(.L_27 - .L_26)
.L_26:
        /*007c*/ 	.word	0x00000000
        /*0080*/ 	.short	0x0004
        /*0082*/ 	.short	0x0020
        /*0084*/ 	.byte	0x00, 0xf4, 0x21, 0x00


	//----- nvinfo : EIATTR_KPARAM_INFO
	.align		4
.L_27:
        /*0088*/ 	.byte	0x04, 0x17
        /*008a*/ 	.short	(.L_29 - .L_28)
.L_28:
        /*008c*/ 	.word	0x00000000
        /*0090*/ 	.short	0x0003
        /*0092*/ 	.short	0x0018
        /*0094*/ 	.byte	0x00, 0xf4, 0x21, 0x00


	//----- nvinfo : EIATTR_KPARAM_INFO
	.align		4
.L_29:
        /*0098*/ 	.byte	0x04, 0x17
        /*009a*/ 	.short	(.L_31 - .L_30)
.L_30:
        /*009c*/ 	.word	0x00000000
        /*00a0*/ 	.short	0x0002
        /*00a2*/ 	.short	0x0010
        /*00a4*/ 	.byte	0x00, 0xf4, 0x21, 0x00


	//----- nvinfo : EIATTR_KPARAM_INFO
	.align		4
.L_31:
        /*00a8*/ 	.byte	0x04, 0x17
        /*00aa*/ 	.short	(.L_33 - .L_32)
.L_32:
        /*00ac*/ 	.word	0x00000000
        /*00b0*/ 	.short	0x0001
        /*00b2*/ 	.short	0x0008
        /*00b4*/ 	.byte	0x00, 0xf4, 0x21, 0x00


	//----- nvinfo : EIATTR_KPARAM_INFO
	.align		4
.L_33:
        /*00b8*/ 	.byte	0x04, 0x17
        /*00ba*/ 	.short	(.L_35 - .L_34)
.L_34:
        /*00bc*/ 	.word	0x00000000
        /*00c0*/ 	.short	0x0000
        /*00c2*/ 	.short	0x0000
        /*00c4*/ 	.byte	0x00, 0xf4, 0x21, 0x00


	//----- nvinfo : EIATTR_SPARSE_MMA_MASK
	.align		4
.L_35:
        /*00c8*/ 	.byte	0x03, 0x50
        /*00ca*/ 	.short	0x0000


	//----- nvinfo : EIATTR_MAXREG_COUNT
	.align		4
        /*00cc*/ 	.byte	0x03, 0x1b
        /*00ce*/ 	.short	0x00ff


	//----- nvinfo : EIATTR_EXIT_INSTR_OFFSETS
	.align		4
        /*00d0*/ 	.byte	0x04, 0x1c
        /*00d2*/ 	.short	(.L_37 - .L_36)


	//   ....[0]....
.L_36:
        /*00d4*/ 	.word	0x00000680


	//----- nvinfo : EIATTR_REQNTID
	.align		4
.L_37:
        /*00d8*/ 	.byte	0x04, 0x10
        /*00da*/ 	.short	(.L_39 - .L_38)
.L_38:
        /*00dc*/ 	.word	0x00000100
        /*00e0*/ 	.word	0x00000001
        /*00e4*/ 	.word	0x00000001


	//----- nvinfo : EIATTR_CBANK_PARAM_SIZE
	.align		4
.L_39:
        /*00e8*/ 	.byte	0x03, 0x19
        /*00ea*/ 	.short	0x005c


	//----- nvinfo : EIATTR_PARAM_CBANK
	.align		4
        /*00ec*/ 	.byte	0x04, 0x0a
        /*00ee*/ 	.short	(.L_41 - .L_40)
	.align		4
.L_40:
        /*00f0*/ 	.word	index@(.nv.constant0.triton_poi_fused__native_batch_norm_legit_no_training_add_relu_20)
        /*00f4*/ 	.short	0x0210
        /*00f6*/ 	.short	0x005c


	//----- nvinfo : EIATTR_SW_WAR
	.align		4
.L_41:
        /*00f8*/ 	.byte	0x04, 0x36
        /*00fa*/ 	.short	(.L_43 - .L_42)
.L_42:
        /*00fc*/ 	.word	0x00000008
.L_43:


//--------------------- .nv.callgraph             --------------------------
	.section	.nv.callgraph,"",@"SHT_CUDA_CALLGRAPH"
	.align	4
	.sectionentsize	8
	.align		4
        /*0000*/ 	.word	0x00000000
	.align		4
        /*0004*/ 	.word	0xffffffff
	.align		4
        /*0008*/ 	.word	0x00000000
	.align		4
        /*000c*/ 	.word	0xfffffffe
	.align		4
        /*0010*/ 	.word	0x00000000
	.align		4
        /*0014*/ 	.word	0xfffffffd
	.align		4
        /*0018*/ 	.word	0x00000000
	.align		4
        /*001c*/ 	.word	0xfffffffc


//--------------------- .nv.constant4             --------------------------
	.section	.nv.constant4,"a",@progbits
	.align	8
	.align		8
.nv.constant4:
        /*0000*/ 	.dword	_$_str
	.align		8
        /*0008*/ 	.dword	_$_str_$_2


//--------------------- .text.triton_poi_fused__native_batch_norm_legit_no_training_add_relu_20 --------------------------
	.section	.text.triton_poi_fused__native_batch_norm_legit_no_training_add_relu_20,"ax",@progbits
	.align	128
        .global         triton_poi_fused__native_batch_norm_legit_no_training_add_relu_20
        .type           triton_poi_fused__native_batch_norm_legit_no_training_add_relu_20,@function
        .size           triton_poi_fused__native_batch_norm_legit_no_training_add_relu_20,(.L_x_1 - triton_poi_fused__native_batch_norm_legit_no_training_add_relu_20)
        .other          triton_poi_fused__native_batch_norm_legit_no_training_add_relu_20,@"STO_CUDA_ENTRY STV_DEFAULT"
triton_poi_fused__native_batch_norm_legit_no_training_add_relu_20:
.text.triton_poi_fused__native_batch_norm_legit_no_training_add_relu_20:
[----:B------:R-:W-:Y:S01]  /*0000*/  LDC R1, c[0x0][0x28] ;  /* 0x00000a00ff017b82 */ /* 0x000fe20000000800 */
[----:B------:R-:W1:Y:S07]  /*0010*/  S2R R0, SR_TID.X ;  /* 0x0000000000007919 */ /* 0x000e6e0000002100 */
[----:B------:R-:W2:Y:S01]  /*0020*/  LDC.64 R6, c[0x0][0x228] ;  /* 0x00008a00ff067b82 */ /* 0x000ea20000000a00 */
[----:B------:R-:W-:Y:S01]  /*0030*/  ULDC.64 UR4, c[0x0][0x208] ;  /* 0x0000820000047ab9 */ /* 0x000fe20000000a00 */
[----:B------:R-:W3:Y:S06]  /*0040*/  S2R R5, SR_CTAID.X ;  /* 0x0000000000057919 */ /* 0x000eec0000002500 */
[----:B------:R-:W4:Y:S08]  /*0050*/  LDC.64 R12, c[0x0][0x218] ;  /* 0x00008600ff0c7b82 */ /* 0x000f300000000a00 */
[----:B------:R-:W5:Y:S08]  /*0060*/  LDC.64 R14, c[0x0][0x240] ;  /* 0x00009000ff0e7b82 */ /* 0x000f700000000a00 */
[----:B------:R-:W4:Y:S01]  /*0070*/  LDC.64 R16, c[0x0][0x220] ;  /* 0x00008800ff107b82 */ /* 0x000f220000000a00 */
[----:B-1----:R-:W-:-:S07]  /*0080*/  SHF.L.U32 R0, R0, 0x1, RZ ;  /* 0x0000000100007819 */ /* 0x002fce00000006ff */
[----:B------:R-:W1:Y:S01]  /*0090*/  LDC.64 R18, c[0x0][0x248] ;  /* 0x00009200ff127b82 */ /* 0x000e620000000a00 */
[----:B---3--:R-:W-:Y:S02]  /*00a0*/  SHF.R.S32.HI R3, RZ, 0x16, R5 ;  /* 0x00000016ff037819 */ /* 0x008fe40000011405 */
[----:B------:R-:W-:Y:S02]  /*00b0*/  LOP3.LUT R0, R0, 0x1fe, RZ, 0xc0, !PT ;  /* 0x000001fe00007812 */ /* 0x000fe400078ec0ff */
[----:B------:R-:W-:-:S03]  /*00c0*/  SGXT R3, R3, 0x1 ;  /* 0x000000010303781a */ /* 0x000fc60000000200 */
[----:B------:R-:W3:Y:S01]  /*00d0*/  LDC.64 R8, c[0x0][0x238] ;  /* 0x00008e00ff087b82 */ /* 0x000ee20000000a00 */
[----:B------:R-:W-:-:S04]  /*00e0*/  LEA R0, R5, R0, 0x9 ;  /* 0x0000000005007211 */ /* 0x000fc800078e48ff */
[----:B------:R-:W-:-:S03]  /*00f0*/  LEA.HI R4, R3, R0, RZ, 0xa ;  /* 0x0000000003047211 */ /* 0x000fc600078f50ff */
[----:B------:R-:W1:Y:S01]  /*0100*/  LDC.64 R2, c[0x0][0x250] ;  /* 0x00009400ff027b82 */ /* 0x000e620000000a00 */
[----:B------:R-:W-:-:S04]  /*0110*/  LOP3.LUT R21, R4, 0xfffffc00, RZ, 0xc0, !PT ;  /* 0xfffffc0004157812 */ /* 0x000fc800078ec0ff */
[----:B------:R-:W-:-:S03]  /*0120*/  IADD3 R21, R0, -R21, RZ ;  /* 0x8000001500157210 */ /* 0x000fc60007ffe0ff */
[----:B------:R-:W3:Y:S02]  /*0130*/  LDC.64 R22, c[0x0][0x230] ;  /* 0x00008c00ff167b82 */ /* 0x000ee40000000a00 */
[----:B--2---:R-:W-:-:S06]  /*0140*/  IMAD.WIDE R6, R21, 0x4, R6 ;  /* 0x0000000415067825 */ /* 0x004fcc00078e0206 */
[----:B------:R-:W2:Y:S01]  /*0150*/  LDG.E.EL.64 R6, desc[UR4][R6.64] ;  /* 0x0000000406067981 */ /* 0x000ea2000c2e1b00 */
[----:B------:R-:W3:Y:S01]  /*0160*/  LDC.64 R10, c[0x0][0x258] ;  /* 0x00009600ff0a7b82 */ /* 0x000ee20000000a00 */
[----:B01----:R-:W-:-:S07]  /*0170*/  IMAD.WIDE R2, R21, 0x4, R2 ;  /* 0x0000000415027825 */ /* 0x003fce00078e0202 */
[----:B------:R-:W0:Y:S01]  /*0180*/  LDC.64 R4, c[0x0][0x260] ;  /* 0x00009800ff047b82 */ /* 0x000e220000000a00 */
[----:B------:R-:W2:Y:S01]  /*0190*/  LDG.E.EL.64 R2, desc[UR4][R2.64] ;  /* 0x0000000402027981 */ /* 0x000ea2000c2e1b00 */
[----:B----4-:R-:W-:-:S04]  /*01a0*/  IMAD.WIDE R12, R0, 0x4, R12 ;  /* 0x00000004000c7825 */ /* 0x010fc800078e020c */
[----:B-----5:R-:W-:Y:S02]  /*01b0*/  IMAD.WIDE R14, R0, 0x4, R14 ;  /* 0x00000004000e7825 */ /* 0x020fe400078e020e */
[----:B------:R-:W4:Y:S02]  /*01c0*/  LDG.E.64 R12, desc[UR4][R12.64] ;  /* 0x000000040c0c7981 */ /* 0x000f24000c1e1b00 */
[C---:B------:R-:W-:Y:S02]  /*01d0*/  IMAD.WIDE R16, R21.reuse, 0x4, R16 ;  /* 0x0000000415107825 */ /* 0x040fe400078e0210 */
[----:B------:R-:W5:Y:S02]  /*01e0*/  LDG.E.64 R14, desc[UR4][R14.64] ;  /* 0x000000040e0e7981 */ /* 0x000f64000c1e1b00 */
[C---:B------:R-:W-:Y:S02]  /*01f0*/  IMAD.WIDE R18, R21.reuse, 0x4, R18 ;  /* 0x0000000415127825 */ /* 0x040fe400078e0212 */
[----:B------:R-:W4:Y:S02]  /*0200*/  LDG.E.EL.64 R16, desc[UR4][R16.64] ;  /* 0x0000000410107981 */ /* 0x000f24000c2e1b00 */
[----:B---3--:R-:W-:-:S02]  /*0210*/  IMAD.WIDE R24, R21, 0x4, R8 ;  /* 0x0000000415187825 */ /* 0x008fc400078e0208 */
[----:B------:R-:W5:Y:S02]  /*0220*/  LDG.E.EL.64 R18, desc[UR4][R18.64] ;  /* 0x0000000412127981 */ /* 0x000f64000c2e1b00 */
[----:B------:R-:W-:-:S04]  /*0230*/  IMAD.WIDE R22, R21, 0x4, R22 ;  /* 0x0000000415167825 */ /* 0x000fc800078e0216 */
[C---:B------:R-:W-:Y:S02]  /*0240*/  IMAD.WIDE R10, R21.reuse, 0x4, R10 ;  /* 0x00000004150a7825 */ /* 0x040fe400078e020a */
[----:B------:R-:W3:Y:S02]  /*0250*/  LDG.E.EL.64 R22, desc[UR4][R22.64] ;  /* 0x0000000416167981 */ /* 0x000ee4000c2e1b00 */
[----:B0-----:R-:W-:Y:S02]  /*0260*/  IMAD.WIDE R8, R21, 0x4, R4 ;  /* 0x0000000415087825 */ /* 0x001fe400078e0204 */
[----:B------:R0:W3:Y:S04]  /*0270*/  LDG.E.EL.64 R4, desc[UR4][R24.64] ;  /* 0x0000000418047981 */ /* 0x0000e8000c2e1b00 */
[----:B------:R-:W3:Y:S04]  /*0280*/  LDG.E.EL.64 R10, desc[UR4][R10.64] ;  /* 0x000000040a0a7981 */ /* 0x000ee8000c2e1b00 */
[----:B------:R-:W3:Y:S01]  /*0290*/  LDG.E.EL.64 R8, desc[UR4][R8.64] ;  /* 0x0000000408087981 */ /* 0x000ee2000c2e1b00 */
[----:B--2---:R-:W-:Y:S01]  /*02a0*/  FADD R6, R6, 9.9999997473787516356e-06 ;  /* 0x3727c5ac06067421 */ /* 0x004fe20000000000 */
[----:B------:R-:W-:-:S05]  /*02b0*/  FADD R7, R7, 9.9999997473787516356e-06 ;  /* 0x3727c5ac07077421 */ /* 0x000fca0000000000 */
[----:B------:R-:W1:Y:S01]  /*02c0*/  MUFU.SQRT R6, R6 ;  /* 0x0000000600067308 */ /* 0x000e620000002000 */
[----:B------:R-:W-:Y:S01]  /*02d0*/  FADD R20, R2, 9.9999997473787516356e-06 ;  /* 0x3727c5ac02147421 */ /* 0x000fe20000000000 */
[----:B------:R-:W-:-:S06]  /*02e0*/  FADD R3, R3, 9.9999997473787516356e-06 ;  /* 0x3727c5ac03037421 */ /* 0x000fcc0000000000 */
[----:B------:R-:W2:Y:S08]  /*02f0*/  MUFU.SQRT R21, R7 ;  /* 0x0000000700157308 */ /* 0x000eb00000002000 */
[----:B------:R-:W4:Y:S01]  /*0300*/  MUFU.SQRT R26, R20 ;  /* 0x00000014001a7308 */ /* 0x000f220000002000 */
[----:B-1----:R-:W-:-:S07]  /*0310*/  FSETP.GT.AND P6, PT, R6, 8.50705917302346158658e+37, PT ;  /* 0x7e8000000600780b */ /* 0x002fce0003fc4000 */
[----:B0-----:R-:W0:Y:S01]  /*0320*/  MUFU.SQRT R25, R3 ;  /* 0x0000000300197308 */ /* 0x001e220000002000 */
[----:B------:R-:W-:Y:S01]  /*0330*/  HFMA2.MMA R2, -RZ, RZ, 1.625, 0 ;  /* 0x3e800000ff027435 */ /* 0x000fe200000001ff */
[----:B------:R-:W-:Y:S02]  /*0340*/  FSETP.GEU.AND P5, PT, R6, 1.175494350822287508e-38, PT ;  /* 0x008000000600780b */ /* 0x000fe40003fae000 */
[C---:B--2---:R-:W-:Y:S02]  /*0350*/  FSETP.GT.AND P4, PT, R21.reuse, 8.50705917302346158658e+37, PT ;  /* 0x7e8000001500780b */ /* 0x044fe40003f84000 */
[C---:B----4-:R-:W-:Y:S02]  /*0360*/  FSETP.GT.AND P3, PT, R26.reuse, 8.50705917302346158658e+37, PT ;  /* 0x7e8000001a00780b */ /* 0x050fe40003f64000 */
[----:B------:R-:W-:Y:S01]  /*0370*/  FSETP.GEU.AND P0, PT, R26, 1.175494350822287508e-38, PT ;  /* 0x008000001a00780b */ /* 0x000fe20003f0e000 */
[----:B------:R-:W-:Y:S01]  /*0380*/  @P6 FMUL R6, R6, 0.25 ;  /* 0x3e80000006066820 */ /* 0x000fe20000400000 */
[----:B------:R-:W-:-:S02]  /*0390*/  FSETP.GEU.AND P2, PT, R21, 1.175494350822287508e-38, PT ;  /* 0x008000001500780b */ /* 0x000fc40003f4e000 */
[C---:B0-----:R-:W-:Y:S02]  /*03a0*/  FSETP.GT.AND P1, PT, R25.reuse, 8.50705917302346158658e+37, PT ;  /* 0x7e8000001900780b */ /* 0x041fe40003f24000 */
[----:B------:R-:W-:Y:S02]  /*03b0*/  FSEL R3, R2, 1, P6 ;  /* 0x3f80000002037808 */ /* 0x000fe40003000000 */
[----:B------:R-:W-:Y:S01]  /*03c0*/  FSETP.GEU.AND P6, PT, R25, 1.175494350822287508e-38, PT ;  /* 0x008000001900780b */ /* 0x000fe20003fce000 */
[----:B------:R-:W-:Y:S02]  /*03d0*/  @!P5 FMUL R6, R6, 16777216 ;  /* 0x4b8000000606d820 */ /* 0x000fe40000400000 */
[----:B------:R-:W-:Y:S01]  /*03e0*/  @P3 FMUL R26, R26, 0.25 ;  /* 0x3e8000001a1a3820 */ /* 0x000fe20000400000 */
[----:B------:R-:W-:Y:S01]  /*03f0*/  @P4 FMUL R21, R21, 0.25 ;  /* 0x3e80000015154820 */ /* 0x000fe20000400000 */
[----:B------:R-:W0:Y:S02]  /*0400*/  MUFU.RCP R20, R6 ;  /* 0x0000000600147308 */ /* 0x000e240000001000 */
[----:B------:R-:W-:Y:S01]  /*0410*/  @!P0 FMUL R26, R26, 16777216 ;  /* 0x4b8000001a1a8820 */ /* 0x000fe20000400000 */
[----:B------:R-:W-:Y:S01]  /*0420*/  @!P2 FMUL R21, R21, 16777216 ;  /* 0x4b8000001515a820 */ /* 0x000fe20000400000 */
[----:B------:R-:W-:-:S04]  /*0430*/  @P1 FMUL R25, R25, 0.25 ;  /* 0x3e80000019191820 */ /* 0x000fc80000400000 */
[----:B------:R-:W-:Y:S01]  /*0440*/  @!P6 FMUL R25, R25, 16777216 ;  /* 0x4b8000001919e820 */ /* 0x000fe20000400000 */
[----:B------:R-:W1:Y:S01]  /*0450*/  MUFU.RCP R7, R26 ;  /* 0x0000001a00077308 */ /* 0x000e620000001000 */
[----:B------:R-:W-:Y:S01]  /*0460*/  @!P5 FMUL R3, R3, 16777216 ;  /* 0x4b8000000303d820 */ /* 0x000fe20000400000 */
[----:B------:R-:W-:-:S06]  /*0470*/  FSEL R28, R2, 1, P3 ;  /* 0x3f800000021c7808 */ /* 0x000fcc0001800000 */
[----:B------:R-:W2:Y:S01]  /*0480*/  MUFU.RCP R21, R21 ;  /* 0x0000001500157308 */ /* 0x000ea20000001000 */
[----:B------:R-:W-:-:S07]  /*0490*/  FSEL R24, R2, 1, P4 ;  /* 0x3f80000002187808 */ /* 0x000fce0002000000 */
[----:B------:R-:W4:Y:S01]  /*04a0*/  MUFU.RCP R6, R25 ;  /* 0x0000001900067308 */ /* 0x000f220000001000 */
[----:B------:R-:W-:Y:S01]  /*04b0*/  FSEL R27, R2, 1, P1 ;  /* 0x3f800000021b7808 */ /* 0x000fe20000800000 */
[----:B0-----:R-:W-:Y:S01]  /*04c0*/  FMUL R20, R20, R3 ;  /* 0x0000000314147220 */ /* 0x001fe20000400000 */
[----:B------:R-:W-:Y:S01]  /*04d0*/  @!P0 FMUL R28, R28, 16777216 ;  /* 0x4b8000001c1c8820 */ /* 0x000fe20000400000 */
[----:B------:R-:W0:Y:S01]  /*04e0*/  LDC.64 R2, c[0x0][0x210] ;  /* 0x00008400ff027b82 */ /* 0x000e220000000a00 */
[----:B------:R-:W-:Y:S01]  /*04f0*/  @!P2 FMUL R24, R24, 16777216 ;  /* 0x4b8000001818a820 */ /* 0x000fe20000400000 */
[----:B------:R-:W-:Y:S01]  /*0500*/  @!P6 FMUL R27, R27, 16777216 ;  /* 0x4b8000001b1be820 */ /* 0x000fe20000400000 */
[----:B-1----:R-:W-:Y:S01]  /*0510*/  FMUL R7, R7, R28 ;  /* 0x0000001c07077220 */ /* 0x002fe20000400000 */
[----:B------:R-:W-:Y:S01]  /*0520*/  FADD R29, R12, -R16 ;  /* 0x800000100c1d7221 */ /* 0x000fe20000000000 */
[----:B-----5:R-:W-:Y:S01]  /*0530*/  FADD R14, R14, -R18 ;  /* 0x800000120e0e7221 */ /* 0x020fe20000000000 */
[----:B--2---:R-:W-:Y:S01]  /*0540*/  FMUL R21, R21, R24 ;  /* 0x0000001815157220 */ /* 0x004fe20000400000 */
[----:B------:R-:W-:Y:S01]  /*0550*/  FADD R12, R13, -R17 ;  /* 0x800000110d0c7221 */ /* 0x000fe20000000000 */
[----:B------:R-:W-:Y:S01]  /*0560*/  FADD R15, R15, -R19 ;  /* 0x800000130f0f7221 */ /* 0x000fe20000000000 */
[----:B------:R-:W-:Y:S01]  /*0570*/  FMUL R29, R20, R29 ;  /* 0x0000001d141d7220 */ /* 0x000fe20000400000 */
[----:B------:R-:W-:Y:S01]  /*0580*/  FMUL R7, R7, R14 ;  /* 0x0000000e07077220 */ /* 0x000fe20000400000 */
[----:B----4-:R-:W-:Y:S01]  /*0590*/  FMUL R6, R6, R27 ;  /* 0x0000001b06067220 */ /* 0x010fe20000400000 */
[----:B------:R-:W-:Y:S01]  /*05a0*/  FMUL R12, R21, R12 ;  /* 0x0000000c150c7220 */ /* 0x000fe20000400000 */
[----:B---3--:R-:W-:Y:S01]  /*05b0*/  FFMA R4, R22, R29, R4 ;  /* 0x0000001d16047223 */ /* 0x008fe20000000004 */
[----:B------:R-:W-:Y:S01]  /*05c0*/  FFMA R7, R10, R7, R8 ;  /* 0x000000070a077223 */ /* 0x000fe20000000008 */
[----:B------:R-:W-:Y:S01]  /*05d0*/  FMUL R6, R6, R15 ;  /* 0x0000000f06067220 */ /* 0x000fe20000400000 */
[----:B------:R-:W-:-:S03]  /*05e0*/  FFMA R5, R23, R12, R5 ;  /* 0x0000000c17057223 */ /* 0x000fc60000000005 */
[----:B------:R-:W-:Y:S01]  /*05f0*/  FFMA R6, R11, R6, R9 ;  /* 0x000000060b067223 */ /* 0x000fe20000000009 */
[C---:B------:R-:W-:Y:S01]  /*0600*/  FSETP.GEU.AND P0, PT, R4.reuse, -R7, PT ;  /* 0x800000070400720b */ /* 0x040fe20003f0e000 */
[----:B------:R-:W-:Y:S02]  /*0610*/  FADD R4, R4, R7 ;  /* 0x0000000704047221 */ /* 0x000fe40000000000 */
[C---:B------:R-:W-:Y:S01]  /*0620*/  FADD R7, R5.reuse, R6 ;  /* 0x0000000605077221 */ /* 0x040fe20000000000 */
[----:B------:R-:W-:Y:S01]  /*0630*/  FSETP.GEU.AND P1, PT, R5, -R6, PT ;  /* 0x800000060500720b */ /* 0x000fe20003f2e000 */
[----:B0-----:R-:W-:Y:S01]  /*0640*/  IMAD.WIDE R2, R0, 0x4, R2 ;  /* 0x0000000400027825 */ /* 0x001fe200078e0202 */
[----:B------:R-:W-:Y:S02]  /*0650*/  FSEL R4, R4, RZ, P0 ;  /* 0x000000ff04047208 */ /* 0x000fe40000000000 */
[----:B------:R-:W-:-:S05]  /*0660*/  FSEL R5, R7, RZ, P1 ;  /* 0x000000ff07057208 */ /* 0x000fca0000800000 */
[----:B------:R-:W-:Y:S01]  /*0670*/  STG.E.64 desc[UR4][R2.64], R4 ;  /* 0x0000000402007986 */ /* 0x000fe2000c101b04 */
[----:B------:R-:W-:Y:S05]  /*0680*/  EXIT ;  /* 0x000000000000794d */ /* 0x000fea0003800000 */
.L_x_0:
[----:B------:R-:W-:-:S00]  /*0690*/  BRA `(.L_x_0) ;  /* 0xfffffffc00fc7947 */ /* 0x000fc0000383ffff */
[----:B------:R-:W-:-:S00]  /*06a0*/  NOP ;  /* 0x0000000000007918 */ /* 0x000fc00000000000 */
        /* <DEDUP_REMOVED lines=13> */
.L_x_1:


//--------------------- .nv.global.init           --------------------------
	.section	.nv.global.init,"aw",@progbits
.nv.global.init:
	.type		_$_str,@object
	.size		_$_str,(_$_str_$_2 - _$_str)
_$_str:
        /*0000*/ 	.byte	0x5f, 0x5f, 0x43, 0x55, 0x44, 0x41, 0x5f, 0x46, 0x54, 0x5a, 0x00
	.type		_$_str_$_2,@object
	.size		_$_str_$_2,(.L_1 - _$_str_$_2)
_$_str_$_2:
        /*000b*/ 	.byte	0x5f, 0x5f, 0x43, 0x55, 0x44, 0x41, 0x5f, 0x50, 0x52, 0x45, 0x43, 0x5f, 0x53, 0x51, 0x52, 0x54
        /*001b*/ 	.byte	0x00
.L_1:


//--------------------- .nv.constant0.triton_poi_fused__native_batch_norm_legit_no_training_add_relu_20 --------------------------
	.section	.nv.constant0.triton_poi_fused__native_batch_norm_legit_no_training_add_relu_20,"a",@progbits
	.sectionflags	@""
	.align	4
.nv.constant0.triton_poi_fused__native_batch_norm_legit_no_training_add_relu_20:
	.zero		620
